//
// Generated by NVIDIA NVVM Compiler
//
// Compiler Build ID: CL-36424714
// Cuda compilation tools, release 13.0, V13.0.88
// Based on NVVM 20.0.0
//

.version 9.0
.target sm_100
.address_size 64

	// .globl	_Z9copy_gridPdS_
.global .align 8 .f64 d_epsilon;
.global .align 8 .b8 d_epsilon_reduction_max[2000000];
.global .align 4 .u32 d_stride_shared_counter;
// _ZZ17epsilon_reductionPdS_E29partial_epsilon_reduction_max has been demoted

.visible .entry _Z9copy_gridPdS_(
	.param .u64 .ptr .align 1 _Z9copy_gridPdS__param_0,
	.param .u64 .ptr .align 1 _Z9copy_gridPdS__param_1
)
{
	.reg .pred 	%p<2>;
	.reg .b32 	%r<12>;
	.reg .b64 	%rd<8>;
	.reg .b64 	%fd<2>;

	ld.param.u64 	%rd1, [_Z9copy_gridPdS__param_0];
	ld.param.u64 	%rd2, [_Z9copy_gridPdS__param_1];
	mov.u32 	%r3, %tid.x;
	mov.u32 	%r4, %ntid.x;
	mov.u32 	%r5, %ctaid.x;
	mad.lo.s32 	%r1, %r4, %r5, %r3;
	mov.u32 	%r6, %tid.y;
	mov.u32 	%r7, %ntid.y;
	mov.u32 	%r8, %ctaid.y;
	mad.lo.s32 	%r9, %r7, %r8, %r6;
	max.u32 	%r10, %r1, %r9;
	setp.gt.u32 	%p1, %r10, 499;
	@%p1 bra 	$L__BB0_2;
	cvta.to.global.u64 	%rd3, %rd1;
	cvta.to.global.u64 	%rd4, %rd2;
	mad.lo.s32 	%r11, %r9, 500, %r1;
	mul.wide.u32 	%rd5, %r11, 8;
	add.s64 	%rd6, %rd3, %rd5;
	ld.global.f64 	%fd1, [%rd6];
	add.s64 	%rd7, %rd4, %rd5;
	st.global.f64 	[%rd7], %fd1;
	bar.sync 	0;
$L__BB0_2:
	ret;

}
	// .globl	_Z17epsilon_reductionPdS_
.visible .entry _Z17epsilon_reductionPdS_(
	.param .u64 .ptr .align 1 _Z17epsilon_reductionPdS__param_0,
	.param .u64 .ptr .align 1 _Z17epsilon_reductionPdS__param_1
)
{
	.reg .pred 	%p<22>;
	.reg .b32 	%r<37>;
	.reg .b64 	%rd<12>;
	.reg .b64 	%fd<43>;
	// demoted variable
	.shared .align 8 .b8 _ZZ17epsilon_reductionPdS_E29partial_epsilon_reduction_max[8192];
	ld.param.u64 	%rd3, [_Z17epsilon_reductionPdS__param_0];
	ld.param.u64 	%rd4, [_Z17epsilon_reductionPdS__param_1];
	mov.u32 	%r12, %tid.x;
	mov.u32 	%r13, %ntid.x;
	mov.u32 	%r14, %ctaid.x;
	mad.lo.s32 	%r1, %r13, %r14, %r12;
	mov.u32 	%r15, %tid.y;
	mov.u32 	%r16, %ntid.y;
	mov.u32 	%r17, %ctaid.y;
	mad.lo.s32 	%r18, %r16, %r17, %r15;
	max.u32 	%r19, %r1, %r18;
	setp.gt.u32 	%p1, %r19, 499;
	@%p1 bra 	$L__BB1_38;
	mad.lo.s32 	%r3, %r18, 500, %r1;
	setp.ne.s32 	%p2, %r3, 0;
	@%p2 bra 	$L__BB1_3;
	mov.b32 	%r20, 250000;
	st.global.u32 	[d_stride_shared_counter], %r20;
$L__BB1_3:
	bar.sync 	0;
	cvta.to.global.u64 	%rd5, %rd3;
	mul.wide.u32 	%rd6, %r3, 8;
	add.s64 	%rd7, %rd5, %rd6;
	ld.global.f64 	%fd1, [%rd7];
	cvta.to.global.u64 	%rd8, %rd4;
	add.s64 	%rd9, %rd8, %rd6;
	ld.global.f64 	%fd2, [%rd9];
	sub.f64 	%fd3, %fd1, %fd2;
	abs.f64 	%fd4, %fd3;
	mov.u64 	%rd10, d_epsilon_reduction_max;
	add.s64 	%rd1, %rd10, %rd6;
	st.global.f64 	[%rd1], %fd4;
	bar.sync 	0;
	ld.global.u32 	%r21, [d_stride_shared_counter];
	setp.lt.s32 	%p3, %r21, 1025;
	shr.u32 	%r22, %r3, 10;
	mul.wide.u32 	%rd11, %r22, 8;
	add.s64 	%rd2, %rd10, %rd11;
	@%p3 bra 	$L__BB1_29;
	and.b32  	%r4, %r3, 1023;
	shl.b32 	%r23, %r3, 3;
	and.b32  	%r24, %r23, 8184;
	mov.u32 	%r25, _ZZ17epsilon_reductionPdS_E29partial_epsilon_reduction_max;
	add.s32 	%r5, %r25, %r24;
$L__BB1_5:
	setp.gt.u32 	%p4, %r4, 511;
	ld.global.f64 	%fd5, [%rd1];
	st.shared.f64 	[%r5], %fd5;
	bar.sync 	0;
	@%p4 bra 	$L__BB1_7;
	ld.shared.f64 	%fd6, [%r5];
	ld.shared.f64 	%fd7, [%r5+4096];
	max.f64 	%fd8, %fd6, %fd7;
	st.shared.f64 	[%r5], %fd8;
$L__BB1_7:
	setp.gt.u32 	%p5, %r4, 255;
	bar.sync 	0;
	@%p5 bra 	$L__BB1_9;
	ld.shared.f64 	%fd9, [%r5];
	ld.shared.f64 	%fd10, [%r5+2048];
	max.f64 	%fd11, %fd9, %fd10;
	st.shared.f64 	[%r5], %fd11;
$L__BB1_9:
	setp.gt.u32 	%p6, %r4, 127;
	bar.sync 	0;
	@%p6 bra 	$L__BB1_11;
	ld.shared.f64 	%fd12, [%r5];
	ld.shared.f64 	%fd13, [%r5+1024];
	max.f64 	%fd14, %fd12, %fd13;
	st.shared.f64 	[%r5], %fd14;
$L__BB1_11:
	setp.gt.u32 	%p7, %r4, 63;
	bar.sync 	0;
	@%p7 bra 	$L__BB1_13;
	ld.shared.f64 	%fd15, [%r5];
	ld.shared.f64 	%fd16, [%r5+512];
	max.f64 	%fd17, %fd15, %fd16;
	st.shared.f64 	[%r5], %fd17;
$L__BB1_13:
	setp.gt.u32 	%p8, %r4, 31;
	bar.sync 	0;
	@%p8 bra 	$L__BB1_15;
	ld.shared.f64 	%fd18, [%r5];
	ld.shared.f64 	%fd19, [%r5+256];
	max.f64 	%fd20, %fd18, %fd19;
	st.shared.f64 	[%r5], %fd20;
$L__BB1_15:
	setp.gt.u32 	%p9, %r4, 15;
	bar.sync 	0;
	@%p9 bra 	$L__BB1_17;
	ld.shared.f64 	%fd21, [%r5];
	ld.shared.f64 	%fd22, [%r5+128];
	max.f64 	%fd23, %fd21, %fd22;
	st.shared.f64 	[%r5], %fd23;
$L__BB1_17:
	setp.gt.u32 	%p10, %r4, 7;
	bar.sync 	0;
	@%p10 bra 	$L__BB1_19;
	ld.shared.f64 	%fd24, [%r5];
	ld.shared.f64 	%fd25, [%r5+64];
	max.f64 	%fd26, %fd24, %fd25;
	st.shared.f64 	[%r5], %fd26;
$L__BB1_19:
	setp.gt.u32 	%p11, %r4, 3;
	bar.sync 	0;
	@%p11 bra 	$L__BB1_21;
	ld.shared.f64 	%fd27, [%r5];
	ld.shared.f64 	%fd28, [%r5+32];
	max.f64 	%fd29, %fd27, %fd28;
	st.shared.f64 	[%r5], %fd29;
$L__BB1_21:
	setp.gt.u32 	%p12, %r4, 1;
	bar.sync 	0;
	@%p12 bra 	$L__BB1_23;
	ld.shared.f64 	%fd30, [%r5];
	ld.shared.f64 	%fd31, [%r5+16];
	max.f64 	%fd32, %fd30, %fd31;
	st.shared.f64 	[%r5], %fd32;
$L__BB1_23:
	setp.ne.s32 	%p13, %r4, 0;
	bar.sync 	0;
	@%p13 bra 	$L__BB1_25;
	ld.shared.f64 	%fd33, [%r5];
	ld.shared.f64 	%fd34, [_ZZ17epsilon_reductionPdS_E29partial_epsilon_reduction_max+8];
	max.f64 	%fd35, %fd33, %fd34;
	st.shared.f64 	[%r5], %fd35;
$L__BB1_25:
	setp.ne.s32 	%p14, %r4, 0;
	bar.sync 	0;
	@%p14 bra 	$L__BB1_28;
	setp.ne.s32 	%p15, %r3, 0;
	ld.shared.f64 	%fd36, [_ZZ17epsilon_reductionPdS_E29partial_epsilon_reduction_max];
	st.global.f64 	[%rd2], %fd36;
	@%p15 bra 	$L__BB1_28;
	mov.b32 	%r26, 244;
	st.global.u32 	[d_stride_shared_counter], %r26;
$L__BB1_28:
	bar.sync 	0;
	ld.global.u32 	%r27, [d_stride_shared_counter];
	setp.gt.s32 	%p16, %r27, 1024;
	@%p16 bra 	$L__BB1_5;
$L__BB1_29:
	and.b32  	%r6, %r3, 1023;
	ld.global.f64 	%fd37, [%rd1];
	shl.b32 	%r28, %r3, 3;
	and.b32  	%r29, %r28, 8184;
	mov.u32 	%r30, _ZZ17epsilon_reductionPdS_E29partial_epsilon_reduction_max;
	add.s32 	%r7, %r30, %r29;
	st.shared.f64 	[%r7], %fd37;
	bar.sync 	0;
	ld.global.u32 	%r8, [d_stride_shared_counter];
	add.s32 	%r31, %r8, 1;
	setp.lt.u32 	%p17, %r31, 3;
	@%p17 bra 	$L__BB1_34;
	shr.u32 	%r32, %r8, 31;
	add.s32 	%r33, %r8, %r32;
	shr.s32 	%r36, %r33, 1;
$L__BB1_31:
	setp.ge.u32 	%p18, %r6, %r36;
	@%p18 bra 	$L__BB1_33;
	ld.shared.f64 	%fd38, [%r7];
	shl.b32 	%r34, %r36, 3;
	add.s32 	%r35, %r7, %r34;
	ld.shared.f64 	%fd39, [%r35];
	max.f64 	%fd40, %fd38, %fd39;
	st.shared.f64 	[%r7], %fd40;
$L__BB1_33:
	bar.sync 	0;
	shr.u32 	%r11, %r36, 1;
	setp.gt.u32 	%p19, %r36, 1;
	mov.u32 	%r36, %r11;
	@%p19 bra 	$L__BB1_31;
$L__BB1_34:
	setp.ne.s32 	%p20, %r6, 0;
	@%p20 bra 	$L__BB1_37;
	setp.ne.s32 	%p21, %r3, 0;
	ld.shared.f64 	%fd41, [_ZZ17epsilon_reductionPdS_E29partial_epsilon_reduction_max];
	st.global.f64 	[%rd2], %fd41;
	@%p21 bra 	$L__BB1_37;
	ld.global.f64 	%fd42, [d_epsilon_reduction_max];
	st.global.f64 	[d_epsilon], %fd42;
$L__BB1_37:
	bar.sync 	0;
$L__BB1_38:
	ret;

}
	// .globl	_Z18calculate_solutionPdS_
.visible .entry _Z18calculate_solutionPdS_(
	.param .u64 .ptr .align 1 _Z18calculate_solutionPdS__param_0,
	.param .u64 .ptr .align 1 _Z18calculate_solutionPdS__param_1
)
{
	.reg .pred 	%p<2>;
	.reg .b32 	%r<16>;
	.reg .b64 	%rd<12>;
	.reg .b64 	%fd<9>;

	ld.param.u64 	%rd1, [_Z18calculate_solutionPdS__param_0];
	ld.param.u64 	%rd2, [_Z18calculate_solutionPdS__param_1];
	mov.u32 	%r3, %tid.x;
	mov.u32 	%r4, %ntid.x;
	mov.u32 	%r5, %ctaid.x;
	mad.lo.s32 	%r1, %r4, %r5, %r3;
	mov.u32 	%r6, %tid.y;
	mov.u32 	%r7, %ntid.y;
	mov.u32 	%r8, %ctaid.y;
	mad.lo.s32 	%r9, %r7, %r8, %r6;
	add.s32 	%r10, %r1, -1;
	add.s32 	%r11, %r9, -1;
	max.u32 	%r12, %r10, %r11;
	setp.gt.u32 	%p1, %r12, 497;
	@%p1 bra 	$L__BB2_2;
	cvta.to.global.u64 	%rd3, %rd2;
	cvta.to.global.u64 	%rd4, %rd1;
	mad.lo.s32 	%r13, %r9, 500, %r1;
	add.s32 	%r14, %r13, -1;
	add.s32 	%r15, %r13, -500;
	mul.wide.u32 	%rd5, %r14, 8;
	add.s64 	%rd6, %rd3, %rd5;
	ld.global.f64 	%fd1, [%rd6];
	mul.wide.u32 	%rd7, %r13, 8;
	add.s64 	%rd8, %rd3, %rd7;
	ld.global.f64 	%fd2, [%rd8+8];
	add.f64 	%fd3, %fd1, %fd2;
	mul.wide.u32 	%rd9, %r15, 8;
	add.s64 	%rd10, %rd3, %rd9;
	ld.global.f64 	%fd4, [%rd10];
	add.f64 	%fd5, %fd3, %fd4;
	ld.global.f64 	%fd6, [%rd8+4000];
	add.f64 	%fd7, %fd5, %fd6;
	mul.f64 	%fd8, %fd7, 0d3FD0000000000000;
	add.s64 	%rd11, %rd4, %rd7;
	st.global.f64 	[%rd11], %fd8;
	bar.sync 	0;
$L__BB2_2:
	ret;

}


// ===== COMPILED SASS (sm_100) =====

	.target	sm_100

	.elftype	@"ET_EXEC"


//--------------------- .note.nv.tkinfo           --------------------------
	.section	.note.nv.tkinfo,"",@"SHT_NOTE"
	.sectionflags	@"SHF_NOTE_NV_TKINFO"
	.tkinfo
        /*0018*/ 	.word	0x00000002
        /*0030*/ 	.string	""
        /*0030*/ 	.string	"ptxas"
        /*0030*/ 	.string	"Cuda compilation tools, release 13.0, V13.0.88"
        /*0030*/ 	.string	"Build cuda_13.0.r13.0/compiler.36424714_0"
        /*0030*/ 	.string	"-arch sm_100 -m 64 "



//--------------------- .note.nv.cuinfo           --------------------------
	.section	.note.nv.cuinfo,"",@"SHT_NOTE"
	.sectionflags	@"SHF_NOTE_NV_CUINFO"
        /*0018*/ 	.short	0x0002
        /*001a*/ 	.short	0x0064
        /*001c*/ 	.short	0x0082
	.zero		2


//--------------------- .nv.info                  --------------------------
	.section	.nv.info,"",@"SHT_CUDA_INFO"
	.align	4


	//----- nvinfo : EIATTR_REGCOUNT
	.align		4
        /*0000*/ 	.byte	0x04, 0x2f
        /*0002*/ 	.short	(.L_4 - .L_3)
	.align		4
.L_3:
        /*0004*/ 	.word	index@(_Z9copy_gridPdS_)
        /*0008*/ 	.word	0x0000000a


	//----- nvinfo : EIATTR_FRAME_SIZE
	.align		4
.L_4:
        /*000c*/ 	.byte	0x04, 0x11
        /*000e*/ 	.short	(.L_6 - .L_5)
	.align		4
.L_5:
        /*0010*/ 	.word	index@(_Z9copy_gridPdS_)
        /*0014*/ 	.word	0x00000000


	//----- nvinfo : EIATTR_REGCOUNT
	.align		4
.L_6:
        /*0018*/ 	.byte	0x04, 0x2f
        /*001a*/ 	.short	(.L_8 - .L_7)
	.align		4
.L_7:
        /*001c*/ 	.word	index@(_Z17epsilon_reductionPdS_)
        /*0020*/ 	.word	0x00000015


	//----- nvinfo : EIATTR_FRAME_SIZE
	.align		4
.L_8:
        /*0024*/ 	.byte	0x04, 0x11
        /*0026*/ 	.short	(.L_10 - .L_9)
	.align		4
.L_9:
        /*0028*/ 	.word	index@(_Z17epsilon_reductionPdS_)
        /*002c*/ 	.word	0x00000000


	//----- nvinfo : EIATTR_REGCOUNT
	.align		4
.L_10:
        /*0030*/ 	.byte	0x04, 0x2f
        /*0032*/ 	.short	(.L_12 - .L_11)
	.align		4
.L_11:
        /*0034*/ 	.word	index@(_Z18calculate_solutionPdS_)
        /*0038*/ 	.word	0x00000012


	//----- nvinfo : EIATTR_FRAME_SIZE
	.align		4
.L_12:
        /*003c*/ 	.byte	0x04, 0x11
        /*003e*/ 	.short	(.L_14 - .L_13)
	.align		4
.L_13:
        /*0040*/ 	.word	index@(_Z18calculate_solutionPdS_)
        /*0044*/ 	.word	0x00000000


	//----- nvinfo : EIATTR_MIN_STACK_SIZE
	.align		4
.L_14:
        /*0048*/ 	.byte	0x04, 0x12
        /*004a*/ 	.short	(.L_16 - .L_15)
	.align		4
.L_15:
        /*004c*/ 	.word	index@(_Z18calculate_solutionPdS_)
        /*0050*/ 	.word	0x00000000


	//----- nvinfo : EIATTR_MIN_STACK_SIZE
	.align		4
.L_16:
        /*0054*/ 	.byte	0x04, 0x12
        /*0056*/ 	.short	(.L_18 - .L_17)
	.align		4
.L_17:
        /*0058*/ 	.word	index@(_Z17epsilon_reductionPdS_)
        /*005c*/ 	.word	0x00000000


	//----- nvinfo : EIATTR_MIN_STACK_SIZE
	.align		4
.L_18:
        /*0060*/ 	.byte	0x04, 0x12
        /*0062*/ 	.short	(.L_20 - .L_19)
	.align		4
.L_19:
        /*0064*/ 	.word	index@(_Z9copy_gridPdS_)
        /*0068*/ 	.word	0x00000000
.L_20:


//--------------------- .nv.compat                --------------------------
	.section	.nv.compat,"",@"SHT_CUDA_COMPAT_INFO"
	.align	4
        /*0000*/ 	.byte	0x02, 0x09, 0x00, 0x00, 0x02, 0x02, 0x01, 0x00, 0x02, 0x05, 0x05, 0x00, 0x03, 0x07, 0x01, 0x01
        /*0010*/ 	.byte	0x02, 0x03, 0x00, 0x00, 0x02, 0x06, 0x01, 0x00, 0x04, 0x0b, 0x08, 0x00, 0x01, 0x00, 0x00, 0x00
        /*0020*/ 	.byte	0x00, 0x00, 0x00, 0x00


//--------------------- .nv.info._Z18calculate_solutionPdS_ --------------------------
	.section	.nv.info._Z18calculate_solutionPdS_,"",@"SHT_CUDA_INFO"
	.sectionflags	@""
	.align	4


	//----- nvinfo : EIATTR_CUDA_API_VERSION
	.align		4
        /*0000*/ 	.byte	0x04, 0x37
        /*0002*/ 	.short	(.L_22 - .L_21)
.L_21:
        /*0004*/ 	.word	0x00000082


	//----- nvinfo : EIATTR_KPARAM_INFO
	.align		4
.L_22:
        /*0008*/ 	.byte	0x04, 0x17
        /*000a*/ 	.short	(.L_24 - .L_23)
.L_23:
        /*000c*/ 	.word	0x00000000
        /*0010*/ 	.short	0x0001
        /*0012*/ 	.short	0x0008
        /*0014*/ 	.byte	0x00, 0xf5, 0x21, 0x00


	//----- nvinfo : EIATTR_KPARAM_INFO
	.align		4
.L_24:
        /*0018*/ 	.byte	0x04, 0x17
        /*001a*/ 	.short	(.L_26 - .L_25)
.L_25:
        /*001c*/ 	.word	0x00000000
        /*0020*/ 	.short	0x0000
        /*0022*/ 	.short	0x0000
        /*0024*/ 	.byte	0x00, 0xf5, 0x21, 0x00


	//----- nvinfo : EIATTR_SPARSE_MMA_MASK
	.align		4
.L_26:
        /*0028*/ 	.byte	0x03, 0x50
        /*002a*/ 	.short	0x0000


	//----- nvinfo : EIATTR_MAXREG_COUNT
	.align		4
        /*002c*/ 	.byte	0x03, 0x1b
        /*002e*/ 	.short	0x00ff


	//----- nvinfo : EIATTR_NUM_BARRIERS
	.align		4
        /*0030*/ 	.byte	0x02, 0x4c
        /*0032*/ 	.byte	0x01
	.zero		1


	//----- nvinfo : EIATTR_MERCURY_ISA_VERSION
	.align		4
        /*0034*/ 	.byte	0x03, 0x5f
        /*0036*/ 	.short	0x0101


	//----- nvinfo : EIATTR_VRC_CTA_INIT_COUNT
	.align		4
        /*0038*/ 	.byte	0x02, 0x4a
	.zero		1
	.zero		1


	//----- nvinfo : EIATTR_EXIT_INSTR_OFFSETS
	.align		4
        /*003c*/ 	.byte	0x04, 0x1c
        /*003e*/ 	.short	(.L_28 - .L_27)


	//   ....[0]....
.L_27:
        /*0040*/ 	.word	0x000000c0


	//   ....[1]....
        /*0044*/ 	.word	0x00000210


	//----- nvinfo : EIATTR_CBANK_PARAM_SIZE
	.align		4
.L_28:
        /*0048*/ 	.byte	0x03, 0x19
        /*004a*/ 	.short	0x0010


	//----- nvinfo : EIATTR_PARAM_CBANK
	.align		4
        /*004c*/ 	.byte	0x04, 0x0a
        /*004e*/ 	.short	(.L_30 - .L_29)
	.align		4
.L_29:
        /*0050*/ 	.word	index@(.nv.constant0._Z18calculate_solutionPdS_)
        /*0054*/ 	.short	0x0380
        /*0056*/ 	.short	0x0010


	//----- nvinfo : EIATTR_SW_WAR
	.align		4
.L_30:
        /*0058*/ 	.byte	0x04, 0x36
        /*005a*/ 	.short	(.L_32 - .L_31)
.L_31:
        /*005c*/ 	.word	0x00000008
.L_32:


//--------------------- .nv.info._Z17epsilon_reductionPdS_ --------------------------
	.section	.nv.info._Z17epsilon_reductionPdS_,"",@"SHT_CUDA_INFO"
	.sectionflags	@""
	.align	4


	//----- nvinfo : EIATTR_CUDA_API_VERSION
	.align		4
        /*0000*/ 	.byte	0x04, 0x37
        /*0002*/ 	.short	(.L_34 - .L_33)
.L_33:
        /*0004*/ 	.word	0x00000082


	//----- nvinfo : EIATTR_KPARAM_INFO
	.align		4
.L_34:
        /*0008*/ 	.byte	0x04, 0x17
        /*000a*/ 	.short	(.L_36 - .L_35)
.L_35:
        /*000c*/ 	.word	0x00000000
        /*0010*/ 	.short	0x0001
        /*0012*/ 	.short	0x0008
        /*0014*/ 	.byte	0x00, 0xf5, 0x21, 0x00


	//----- nvinfo : EIATTR_KPARAM_INFO
	.align		4
.L_36:
        /*0018*/ 	.byte	0x04, 0x17
        /*001a*/ 	.short	(.L_38 - .L_37)
.L_37:
        /*001c*/ 	.word	0x00000000
        /*0020*/ 	.short	0x0000
        /*0022*/ 	.short	0x0000
        /*0024*/ 	.byte	0x00, 0xf5, 0x21, 0x00


	//----- nvinfo : EIATTR_SPARSE_MMA_MASK
	.align		4
.L_38:
        /*0028*/ 	.byte	0x03, 0x50
        /*002a*/ 	.short	0x0000


	//----- nvinfo : EIATTR_MAXREG_COUNT
	.align		4
        /*002c*/ 	.byte	0x03, 0x1b
        /*002e*/ 	.short	0x00ff


	//----- nvinfo : EIATTR_NUM_BARRIERS
	.align		4
        /*0030*/ 	.byte	0x02, 0x4c
        /*0032*/ 	.byte	0x01
	.zero		1


	//----- nvinfo : EIATTR_MERCURY_ISA_VERSION
	.align		4
        /*0034*/ 	.byte	0x03, 0x5f
        /*0036*/ 	.short	0x0101


	//----- nvinfo : EIATTR_VRC_CTA_INIT_COUNT
	.align		4
        /*0038*/ 	.byte	0x02, 0x4a
	.zero		1
	.zero		1


	//----- nvinfo : EIATTR_EXIT_INSTR_OFFSETS
	.align		4
        /*003c*/ 	.byte	0x04, 0x1c
        /*003e*/ 	.short	(.L_40 - .L_39)


	//   ....[0]....
.L_39:
        /*0040*/ 	.word	0x000000b0


	//   ....[1]....
        /*0044*/ 	.word	0x00000ea0


	//----- nvinfo : EIATTR_CRS_STACK_SIZE
	.align		4
.L_40:
        /*0048*/ 	.byte	0x04, 0x1e
        /*004a*/ 	.short	(.L_42 - .L_41)
.L_41:
        /*004c*/ 	.word	0x00000000


	//----- nvinfo : EIATTR_CBANK_PARAM_SIZE
	.align		4
.L_42:
        /*0050*/ 	.byte	0x03, 0x19
        /*0052*/ 	.short	0x0010


	//----- nvinfo : EIATTR_PARAM_CBANK
	.align		4
        /*0054*/ 	.byte	0x04, 0x0a
        /*0056*/ 	.short	(.L_44 - .L_43)
	.align		4
.L_43:
        /*0058*/ 	.word	index@(.nv.constant0._Z17epsilon_reductionPdS_)
        /*005c*/ 	.short	0x0380
        /*005e*/ 	.short	0x0010


	//----- nvinfo : EIATTR_SW_WAR
	.align		4
.L_44:
        /*0060*/ 	.byte	0x04, 0x36
        /*0062*/ 	.short	(.L_46 - .L_45)
.L_45:
        /*0064*/ 	.word	0x00000008
.L_46:


//--------------------- .nv.info._Z9copy_gridPdS_ --------------------------
	.section	.nv.info._Z9copy_gridPdS_,"",@"SHT_CUDA_INFO"
	.sectionflags	@""
	.align	4


	//----- nvinfo : EIATTR_CUDA_API_VERSION
	.align		4
        /*0000*/ 	.byte	0x04, 0x37
        /*0002*/ 	.short	(.L_48 - .L_47)
.L_47:
        /*0004*/ 	.word	0x00000082


	//----- nvinfo : EIATTR_KPARAM_INFO
	.align		4
.L_48:
        /*0008*/ 	.byte	0x04, 0x17
        /*000a*/ 	.short	(.L_50 - .L_49)
.L_49:
        /*000c*/ 	.word	0x00000000
        /*0010*/ 	.short	0x0001
        /*0012*/ 	.short	0x0008
        /*0014*/ 	.byte	0x00, 0xf5, 0x21, 0x00


	//----- nvinfo : EIATTR_KPARAM_INFO
	.align		4
.L_50:
        /*0018*/ 	.byte	0x04, 0x17
        /*001a*/ 	.short	(.L_52 - .L_51)
.L_51:
        /*001c*/ 	.word	0x00000000
        /*0020*/ 	.short	0x0000
        /*0022*/ 	.short	0x0000
        /*0024*/ 	.byte	0x00, 0xf5, 0x21, 0x00


	//----- nvinfo : EIATTR_SPARSE_MMA_MASK
	.align		4
.L_52:
        /*0028*/ 	.byte	0x03, 0x50
        /*002a*/ 	.short	0x0000


	//----- nvinfo : EIATTR_MAXREG_COUNT
	.align		4
        /*002c*/ 	.byte	0x03, 0x1b
        /*002e*/ 	.short	0x00ff


	//----- nvinfo : EIATTR_NUM_BARRIERS
	.align		4
        /*0030*/ 	.byte	0x02, 0x4c
        /*0032*/ 	.byte	0x01
	.zero		1


	//----- nvinfo : EIATTR_MERCURY_ISA_VERSION
	.align		4
        /*0034*/ 	.byte	0x03, 0x5f
        /*0036*/ 	.short	0x0101


	//----- nvinfo : EIATTR_VRC_CTA_INIT_COUNT
	.align		4
        /*0038*/ 	.byte	0x02, 0x4a
	.zero		1
	.zero		1


	//----- nvinfo : EIATTR_EXIT_INSTR_OFFSETS
	.align		4
        /*003c*/ 	.byte	0x04, 0x1c
        /*003e*/ 	.short	(.L_54 - .L_53)


	//   ....[0]....
.L_53:
        /*0040*/ 	.word	0x000000b0


	//   ....[1]....
        /*0044*/ 	.word	0x00000150


	//----- nvinfo : EIATTR_CBANK_PARAM_SIZE
	.align		4
.L_54:
        /*0048*/ 	.byte	0x03, 0x19
        /*004a*/ 	.short	0x0010


	//----- nvinfo : EIATTR_PARAM_CBANK
	.align		4
        /*004c*/ 	.byte	0x04, 0x0a
        /*004e*/ 	.short	(.L_56 - .L_55)
	.align		4
.L_55:
        /*0050*/ 	.word	index@(.nv.constant0._Z9copy_gridPdS_)
        /*0054*/ 	.short	0x0380
        /*0056*/ 	.short	0x0010


	//----- nvinfo : EIATTR_SW_WAR
	.align		4
.L_56:
        /*0058*/ 	.byte	0x04, 0x36
        /*005a*/ 	.short	(.L_58 - .L_57)
.L_57:
        /*005c*/ 	.word	0x00000008
.L_58:


//--------------------- .nv.callgraph             --------------------------
	.section	.nv.callgraph,"",@"SHT_CUDA_CALLGRAPH"
	.align	4
	.sectionentsize	8
	.align		4
        /*0000*/ 	.word	0x00000000
	.align		4
        /*0004*/ 	.word	0xffffffff
	.align		4
        /*0008*/ 	.word	0x00000000
	.align		4
        /*000c*/ 	.word	0xfffffffe
	.align		4
        /*0010*/ 	.word	0x00000000
	.align		4
        /*0014*/ 	.word	0xfffffffd
	.align		4
        /*0018*/ 	.word	0x00000000
	.align		4
        /*001c*/ 	.word	0xfffffffc


//--------------------- .nv.constant4             --------------------------
	.section	.nv.constant4,"a",@progbits
	.align	8
	.align		8
.nv.constant4:
        /*0000*/ 	.dword	d_epsilon
	.align		8
        /*0008*/ 	.dword	d_epsilon_reduction_max
	.align		8
        /*0010*/ 	.dword	d_stride_shared_counter


//--------------------- .text._Z18calculate_solutionPdS_ --------------------------
	.section	.text._Z18calculate_solutionPdS_,"ax",@progbits
	.align	128
        .global         _Z18calculate_solutionPdS_
        .type           _Z18calculate_solutionPdS_,@function
        .size           _Z18calculate_solutionPdS_,(.L_x_11 - _Z18calculate_solutionPdS_)
        .other          _Z18calculate_solutionPdS_,@"STO_CUDA_ENTRY STV_DEFAULT"
_Z18calculate_solutionPdS_:
.text._Z18calculate_solutionPdS_:
[----:B------:R-:W-:Y:S01]  /*0000*/  LDC R1, c[0x0][0x37c] ;  /* 0x0000df00ff017b82 */ /* 0x000fe20000000800 */
[----:B------:R-:W0:Y:S01]  /*0010*/  S2R R3, SR_TID.Y ;  /* 0x0000000000037919 */ /* 0x000e220000002200 */
[----:B------:R-:W1:Y:S01]  /*0020*/  LDCU UR4, c[0x0][0x360] ;  /* 0x00006c00ff0477ac */ /* 0x000e620008000800 */
[----:B------:R-:W0:Y:S01]  /*0030*/  S2R R2, SR_CTAID.Y ;  /* 0x0000000000027919 */ /* 0x000e220000002600 */
[----:B------:R-:W0:Y:S01]  /*0040*/  LDCU UR5, c[0x0][0x364] ;  /* 0x00006c80ff0577ac */ /* 0x000e220008000800 */
[----:B------:R-:W1:Y:S01]  /*0050*/  S2R R0, SR_TID.X ;  /* 0x0000000000007919 */ /* 0x000e620000002100 */
[----:B------:R-:W1:Y:S01]  /*0060*/  S2R R5, SR_CTAID.X ;  /* 0x0000000000057919 */ /* 0x000e620000002500 */
[----:B0-----:R-:W-:Y:S02]  /*0070*/  IMAD R3, R2, UR5, R3 ;  /* 0x0000000502037c24 */ /* 0x001fe4000f8e0203 */
[----:B-1----:R-:W-:-:S03]  /*0080*/  IMAD R0, R5, UR4, R0 ;  /* 0x0000000405007c24 */ /* 0x002fc6000f8e0200 */
[----:B------:R-:W-:-:S04]  /*0090*/  IADD3 R5, PT, PT, R3, -0x1, RZ ;  /* 0xffffffff03057810 */ /* 0x000fc80007ffe0ff */
[----:B------:R-:W-:-:S04]  /*00a0*/  VIADDMNMX.U32 R5, R0, 0xffffffff, R5, !PT ;  /* 0xffffffff00057846 */ /* 0x000fc80007800005 */
[----:B------:R-:W-:-:S13]  /*00b0*/  ISETP.GT.U32.AND P0, PT, R5, 0x1f1, PT ;  /* 0x000001f10500780c */ /* 0x000fda0003f04070 */
[----:B------:R-:W-:Y:S05]  /*00c0*/  @P0 EXIT ;  /* 0x000000000000094d */ /* 0x000fea0003800000 */
[----:B------:R-:W0:Y:S01]  /*00d0*/  LDC.64 R8, c[0x0][0x388] ;  /* 0x0000e200ff087b82 */ /* 0x000e220000000a00 */
[----:B------:R-:W1:Y:S01]  /*00e0*/  LDCU.64 UR4, c[0x0][0x358] ;  /* 0x00006b00ff0477ac */ /* 0x000e620008000a00 */
[----:B------:R-:W-:-:S05]  /*00f0*/  IMAD R15, R3, 0x1f4, R0 ;  /* 0x000001f4030f7824 */ /* 0x000fca00078e0200 */
[C---:B------:R-:W-:Y:S01]  /*0100*/  IADD3 R3, PT, PT, R15.reuse, -0x1, RZ ;  /* 0xffffffff0f037810 */ /* 0x040fe20007ffe0ff */
[----:B------:R-:W2:Y:S01]  /*0110*/  LDC.64 R12, c[0x0][0x380] ;  /* 0x0000e000ff0c7b82 */ /* 0x000ea20000000a00 */
[----:B------:R-:W-:-:S03]  /*0120*/  IADD3 R11, PT, PT, R15, -0x1f4, RZ ;  /* 0xfffffe0c0f0b7810 */ /* 0x000fc60007ffe0ff */
[----:B0-----:R-:W-:-:S04]  /*0130*/  IMAD.WIDE.U32 R2, R3, 0x8, R8 ;  /* 0x0000000803027825 */ /* 0x001fc800078e0008 */
[--C-:B------:R-:W-:Y:S02]  /*0140*/  IMAD.WIDE.U32 R4, R15, 0x8, R8.reuse ;  /* 0x000000080f047825 */ /* 0x100fe400078e0008 */
[----:B-1----:R-:W3:Y:S02]  /*0150*/  LDG.E.64 R2, desc[UR4][R2.64] ;  /* 0x0000000402027981 */ /* 0x002ee4000c1e1b00 */
[----:B------:R-:W-:Y:S02]  /*0160*/  IMAD.WIDE.U32 R8, R11, 0x8, R8 ;  /* 0x000000080b087825 */ /* 0x000fe400078e0008 */
[----:B------:R-:W3:Y:S04]  /*0170*/  LDG.E.64 R6, desc[UR4][R4.64+0x8] ;  /* 0x0000080404067981 */ /* 0x000ee8000c1e1b00 */
[----:B------:R-:W4:Y:S04]  /*0180*/  LDG.E.64 R8, desc[UR4][R8.64] ;  /* 0x0000000408087981 */ /* 0x000f28000c1e1b00 */
[----:B------:R-:W5:Y:S01]  /*0190*/  LDG.E.64 R10, desc[UR4][R4.64+0xfa0] ;  /* 0x000fa004040a7981 */ /* 0x000f62000c1e1b00 */
[----:B---3--:R-:W-:-:S08]  /*01a0*/  DADD R6, R2, R6 ;  /* 0x0000000002067229 */ /* 0x008fd00000000006 */
[----:B----4-:R-:W-:-:S08]  /*01b0*/  DADD R6, R6, R8 ;  /* 0x0000000006067229 */ /* 0x010fd00000000008 */
[----:B-----5:R-:W-:Y:S01]  /*01c0*/  DADD R6, R6, R10 ;  /* 0x0000000006067229 */ /* 0x020fe2000000000a */
[----:B--2---:R-:W-:-:S07]  /*01d0*/  IMAD.WIDE.U32 R10, R15, 0x8, R12 ;  /* 0x000000080f0a7825 */ /* 0x004fce00078e000c */
[----:B------:R-:W-:-:S07]  /*01e0*/  DMUL R6, R6, 0.25 ;  /* 0x3fd0000006067828 */ /* 0x000fce0000000000 */
[----:B------:R-:W-:Y:S01]  /*01f0*/  STG.E.64 desc[UR4][R10.64], R6 ;  /* 0x000000060a007986 */ /* 0x000fe2000c101b04 */
[----:B------:R-:W-:Y:S06]  /*0200*/  BAR.SYNC.DEFER_BLOCKING 0x0 ;  /* 0x0000000000007b1d */ /* 0x000fec0000010000 */
[----:B------:R-:W-:Y:S05]  /*0210*/  EXIT ;  /* 0x000000000000794d */ /* 0x000fea0003800000 */
.L_x_0:
[----:B------:R-:W-:-:S00]  /*0220*/  BRA `(.L_x_0) ;  /* 0xfffffffc00fc7947 */ /* 0x000fc0000383ffff */
[----:B------:R-:W-:-:S00]  /*0230*/  NOP ;  /* 0x0000000000007918 */ /* 0x000fc00000000000 */
        /* <DEDUP_REMOVED lines=12> */
.L_x_11:


//--------------------- .text._Z17epsilon_reductionPdS_ --------------------------
	.section	.text._Z17epsilon_reductionPdS_,"ax",@progbits
	.align	128
        .global         _Z17epsilon_reductionPdS_
        .type           _Z17epsilon_reductionPdS_,@function
        .size           _Z17epsilon_reductionPdS_,(.L_x_12 - _Z17epsilon_reductionPdS_)
        .other          _Z17epsilon_reductionPdS_,@"STO_CUDA_ENTRY STV_DEFAULT"
_Z17epsilon_reductionPdS_:
.text._Z17epsilon_reductionPdS_:
[----:B------:R-:W-:Y:S01]  /*0000*/  LDC R1, c[0x0][0x37c] ;  /* 0x0000df00ff017b82 */ /* 0x000fe20000000800 */
[----:B------:R-:W0:Y:S01]  /*0010*/  S2R R0, SR_TID.X ;  /* 0x0000000000007919 */ /* 0x000e220000002100 */
[----:B------:R-:W0:Y:S01]  /*0020*/  LDCU UR4, c[0x0][0x360] ;  /* 0x00006c00ff0477ac */ /* 0x000e220008000800 */
[----:B------:R-:W0:Y:S01]  /*0030*/  S2R R3, SR_CTAID.X ;  /* 0x0000000000037919 */ /* 0x000e220000002500 */
[----:B------:R-:W1:Y:S01]  /*0040*/  LDCU UR5, c[0x0][0x364] ;  /* 0x00006c80ff0577ac */ /* 0x000e620008000800 */
[----:B------:R-:W1:Y:S01]  /*0050*/  S2R R5, SR_TID.Y ;  /* 0x0000000000057919 */ /* 0x000e620000002200 */
[----:B------:R-:W1:Y:S01]  /*0060*/  S2R R2, SR_CTAID.Y ;  /* 0x0000000000027919 */ /* 0x000e620000002600 */
[----:B0-----:R-:W-:Y:S02]  /*0070*/  IMAD R0, R3, UR4, R0 ;  /* 0x0000000403007c24 */ /* 0x001fe4000f8e0200 */
[----:B-1----:R-:W-:-:S05]  /*0080*/  IMAD R5, R2, UR5, R5 ;  /* 0x0000000502057c24 */ /* 0x002fca000f8e0205 */
[----:B------:R-:W-:-:S04]  /*0090*/  VIMNMX.U32 R2, PT, PT, R0, R5, !PT ;  /* 0x0000000500027248 */ /* 0x000fc80007fe0000 */
[----:B------:R-:W-:-:S13]  /*00a0*/  ISETP.GT.U32.AND P0, PT, R2, 0x1f3, PT ;  /* 0x000001f30200780c */ /* 0x000fda0003f04070 */
[----:B------:R-:W-:Y:S05]  /*00b0*/  @P0 EXIT ;  /* 0x000000000000094d */ /* 0x000fea0003800000 */
[----:B------:R-:W0:Y:S01]  /*00c0*/  LDC.64 R2, c[0x4][0x10] ;  /* 0x01000400ff027b82 */ /* 0x000e220000000a00 */
[----:B------:R-:W-:Y:S01]  /*00d0*/  IMAD R0, R5, 0x1f4, R0 ;  /* 0x000001f405007824 */ /* 0x000fe200078e0200 */
[----:B------:R-:W0:Y:S04]  /*00e0*/  LDCU.64 UR8, c[0x0][0x358] ;  /* 0x00006b00ff0877ac */ /* 0x000e280008000a00 */
[----:B------:R-:W-:Y:S02]  /*00f0*/  ISETP.NE.AND P0, PT, R0, RZ, PT ;  /* 0x000000ff0000720c */ /* 0x000fe40003f05270 */
[----:B------:R-:W1:Y:S08]  /*0100*/  LDC.64 R6, c[0x0][0x380] ;  /* 0x0000e000ff067b82 */ /* 0x000e700000000a00 */
[----:B------:R-:W2:Y:S03]  /*0110*/  LDC.64 R8, c[0x0][0x388] ;  /* 0x0000e200ff087b82 */ /* 0x000ea60000000a00 */
[----:B------:R-:W-:-:S05]  /*0120*/  @!P0 IMAD.MOV.U32 R15, RZ, RZ, 0x3d090 ;  /* 0x0003d090ff0f8424 */ /* 0x000fca00078e00ff */
[----:B0-----:R0:W-:Y:S01]  /*0130*/  @!P0 STG.E desc[UR8][R2.64], R15 ;  /* 0x0000000f02008986 */ /* 0x0011e2000c101908 */
[----:B------:R-:W3:Y:S01]  /*0140*/  LDC.64 R10, c[0x4][0x8] ;  /* 0x01000200ff0a7b82 */ /* 0x000ee20000000a00 */
[----:B-1----:R-:W-:-:S07]  /*0150*/  IMAD.WIDE.U32 R6, R0, 0x8, R6 ;  /* 0x0000000800067825 */ /* 0x002fce00078e0006 */
[----:B------:R-:W-:Y:S01]  /*0160*/  BAR.SYNC.DEFER_BLOCKING 0x0 ;  /* 0x0000000000007b1d */ /* 0x000fe20000010000 */
[----:B--2---:R-:W-:-:S05]  /*0170*/  IMAD.WIDE.U32 R8, R0, 0x8, R8 ;  /* 0x0000000800087825 */ /* 0x004fca00078e0008 */
[----:B------:R-:W2:Y:S04]  /*0180*/  LDG.E.64 R6, desc[UR8][R6.64] ;  /* 0x0000000806067981 */ /* 0x000ea8000c1e1b00 */
[----:B------:R-:W2:Y:S02]  /*0190*/  LDG.E.64 R8, desc[UR8][R8.64] ;  /* 0x0000000808087981 */ /* 0x000ea4000c1e1b00 */
[----:B--2---:R-:W-:-:S08]  /*01a0*/  DADD R4, R6, -R8 ;  /* 0x0000000006047229 */ /* 0x004fd00000000808 */
[----:B------:R-:W-:Y:S01]  /*01b0*/  DADD R12, -RZ, |R4| ;  /* 0x00000000ff0c7229 */ /* 0x000fe20000000504 */
[----:B---3--:R-:W-:-:S06]  /*01c0*/  IMAD.WIDE.U32 R4, R0, 0x8, R10 ;  /* 0x0000000800047825 */ /* 0x008fcc00078e000a */
[----:B------:R1:W-:Y:S01]  /*01d0*/  STG.E.64 desc[UR8][R4.64], R12 ;  /* 0x0000000c04007986 */ /* 0x0003e2000c101b08 */
[----:B------:R-:W-:Y:S06]  /*01e0*/  BAR.SYNC.DEFER_BLOCKING 0x0 ;  /* 0x0000000000007b1d */ /* 0x000fec0000010000 */
[----:B------:R-:W2:Y:S01]  /*01f0*/  LDG.E R14, desc[UR8][R2.64] ;  /* 0x00000008020e7981 */ /* 0x000ea2000c1e1900 */
[----:B0-----:R-:W-:-:S05]  /*0200*/  SHF.R.U32.HI R15, RZ, 0xa, R0 ;  /* 0x0000000aff0f7819 */ /* 0x001fca0000011600 */
[----:B------:R-:W-:Y:S01]  /*0210*/  IMAD.WIDE.U32 R6, R15, 0x8, R10 ;  /* 0x000000080f067825 */ /* 0x000fe200078e000a */
[----:B--2---:R-:W-:-:S13]  /*0220*/  ISETP.GE.AND P0, PT, R14, 0x401, PT ;  /* 0x000004010e00780c */ /* 0x004fda0003f06270 */
[----:B-1----:R-:W-:Y:S05]  /*0230*/  @!P0 BRA `(.L_x_1) ;  /* 0x0000000800508947 */ /* 0x002fea0003800000 */
[----:B------:R-:W0:Y:S01]  /*0240*/  S2UR UR5, SR_CgaCtaId ;  /* 0x00000000000579c3 */ /* 0x000e220000008800 */
[C---:B------:R-:W-:Y:S01]  /*0250*/  IMAD.SHL.U32 R8, R0.reuse, 0x8, RZ ;  /* 0x0000000800087824 */ /* 0x040fe200078e00ff */
[----:B------:R-:W-:Y:S01]  /*0260*/  LOP3.LUT R9, R0, 0x3ff, RZ, 0xc0, !PT ;  /* 0x000003ff00097812 */ /* 0x000fe200078ec0ff */
[----:B------:R-:W-:-:S03]  /*0270*/  UMOV UR4, 0x400 ;  /* 0x0000040000047882 */ /* 0x000fc60000000000 */
[----:B------:R-:W-:Y:S02]  /*0280*/  ISETP.GT.U32.AND P0, PT, R9, 0x1ff, PT ;  /* 0x000001ff0900780c */ /* 0x000fe40003f04070 */
[----:B------:R-:W-:Y:S01]  /*0290*/  LOP3.LUT R8, R8, 0x1ff8, RZ, 0xc0, !PT ;  /* 0x00001ff808087812 */ /* 0x000fe200078ec0ff */
[----:B0-----:R-:W-:-:S12]  /*02a0*/  ULEA UR4, UR5, UR4, 0x18 ;  /* 0x0000000405047291 */ /* 0x001fd8000f8ec0ff */
.L_x_4:
[----:B------:R-:W2:Y:S01]  /*02b0*/  LDG.E.64 R10, desc[UR8][R4.64] ;  /* 0x00000008040a7981 */ /* 0x000ea2000c1e1b00 */
[----:B------:R-:W-:Y:S01]  /*02c0*/  ISETP.GT.U32.AND P1, PT, R9, 0xff, PT ;  /* 0x000000ff0900780c */ /* 0x000fe20003f24070 */
[----:B------:R-:W-:Y:S02]  /*02d0*/  BSSY.RECONVERGENT B0, `(.L_x_2) ;  /* 0x0000086000007945 */ /* 0x000fe40003800200 */
[----:B--2---:R-:W-:Y:S01]  /*02e0*/  STS.64 [R8+UR4], R10 ;  /* 0x0000000a08007988 */ /* 0x004fe20008000a04 */
[----:B------:R-:W-:Y:S06]  /*02f0*/  BAR.SYNC.DEFER_BLOCKING 0x0 ;  /* 0x0000000000007b1d */ /* 0x000fec0000010000 */
[----:B------:R-:W0:Y:S04]  /*0300*/  @!P0 LDS.64 R12, [R8+UR4] ;  /* 0x00000004080c8984 */ /* 0x000e280008000a00 */
[----:B------:R-:W1:Y:S01]  /*0310*/  @!P0 LDS.64 R14, [R8+UR4+0x1000] ;  /* 0x00100004080e8984 */ /* 0x000e620008000a00 */
[----:B0-----:R-:W-:Y:S01]  /*0320*/  @!P0 IMAD.MOV.U32 R16, RZ, RZ, R13 ;  /* 0x000000ffff108224 */ /* 0x001fe200078e000d */
[----:B-1----:R-:W-:Y:S01]  /*0330*/  @!P0 DSETP.MAX.AND P2, P3, R12, R14, PT ;  /* 0x0000000e0c00822a */ /* 0x002fe20003b4f000 */
[----:B------:R-:W-:-:S05]  /*0340*/  @!P0 IMAD.MOV.U32 R17, RZ, RZ, R15 ;  /* 0x000000ffff118224 */ /* 0x000fca00078e000f */
[----:B------:R-:W-:Y:S02]  /*0350*/  @!P0 FSEL R16, R16, R17, P2 ;  /* 0x0000001110108208 */ /* 0x000fe40001000000 */
[----:B------:R-:W-:Y:S02]  /*0360*/  @!P0 LOP3.LUT R17, R17, 0x80000, RZ, 0xfc, !PT ;  /* 0x0008000011118812 */ /* 0x000fe400078efcff */
[----:B------:R-:W-:Y:S02]  /*0370*/  @!P0 SEL R10, R12, R14, P2 ;  /* 0x0000000e0c0a8207 */ /* 0x000fe40001000000 */
[----:B------:R-:W-:Y:S02]  /*0380*/  @!P0 SEL R11, R17, R16, P3 ;  /* 0x00000010110b8207 */ /* 0x000fe40001800000 */
[----:B------:R-:W-:-:S03]  /*0390*/  ISETP.GT.U32.AND P2, PT, R9, 0x7f, PT ;  /* 0x0000007f0900780c */ /* 0x000fc60003f44070 */
[----:B------:R-:W-:Y:S01]  /*03a0*/  @!P0 STS.64 [R8+UR4], R10 ;  /* 0x0000000a08008988 */ /* 0x000fe20008000a04 */
        /* <DEDUP_REMOVED lines=9> */
[----:B------:R-:W-:-:S05]  /*0440*/  @!P1 SEL R11, R17, R16, P4 ;  /* 0x00000010110b9207 */ /* 0x000fca0002000000 */
[----:B------:R-:W-:Y:S01]  /*0450*/  @!P1 STS.64 [R8+UR4], R10 ;  /* 0x0000000a08009988 */ /* 0x000fe20008000a04 */
[----:B------:R-:W-:Y:S01]  /*0460*/  BAR.SYNC.DEFER_BLOCKING 0x0 ;  /* 0x0000000000007b1d */ /* 0x000fe20000010000 */
[----:B------:R-:W-:-:S05]  /*0470*/  ISETP.GT.U32.AND P1, PT, R9, 0x3f, PT ;  /* 0x0000003f0900780c */ /* 0x000fca0003f24070 */
        /* <DEDUP_REMOVED lines=71> */
[----:B------:R-:W-:-:S13]  /*08f0*/  ISETP.NE.AND P1, PT, R9, RZ, PT ;  /* 0x000000ff0900720c */ /* 0x000fda0003f25270 */
[----:B------:R-:W0:Y:S01]  /*0900*/  @!P1 S2R R17, SR_CgaCtaId ;  /* 0x0000000000119919 */ /* 0x000e220000008800 */
[----:B------:R-:W1:Y:S04]  /*0910*/  @!P2 LDS.64 R12, [R8+UR4] ;  /* 0x00000004080ca984 */ /* 0x000e680008000a00 */
[----:B------:R-:W2:Y:S01]  /*0920*/  @!P2 LDS.64 R14, [R8+UR4+0x10] ;  /* 0x00001004080ea984 */ /* 0x000ea20008000a00 */
[----:B-1----:R-:W-:Y:S01]  /*0930*/  @!P2 IMAD.MOV.U32 R16, RZ, RZ, R12 ;  /* 0x000000ffff10a224 */ /* 0x002fe200078e000c */
[----:B--2---:R-:W-:Y:S01]  /*0940*/  @!P2 DSETP.MAX.AND P3, P4, R12, R14, PT ;  /* 0x0000000e0c00a22a */ /* 0x004fe20003c6f000 */
[----:B------:R-:W-:-:S05]  /*0950*/  @!P2 IMAD.MOV.U32 R12, RZ, RZ, R15 ;  /* 0x000000ffff0ca224 */ /* 0x000fca00078e000f */
[----:B------:R-:W-:Y:S02]  /*0960*/  @!P2 SEL R10, R16, R14, P3 ;  /* 0x0000000e100aa207 */ /* 0x000fe40001800000 */
[----:B------:R-:W-:Y:S02]  /*0970*/  @!P2 FSEL R13, R13, R12, P3 ;  /* 0x0000000c0d0da208 */ /* 0x000fe40001800000 */
[----:B------:R-:W-:Y:S02]  /*0980*/  @!P2 LOP3.LUT R18, R12, 0x80000, RZ, 0xfc, !PT ;  /* 0x000800000c12a812 */ /* 0x000fe400078efcff */
[----:B------:R-:W-:Y:S02]  /*0990*/  @!P1 MOV R12, 0x400 ;  /* 0x00000400000c9802 */ /* 0x000fe40000000f00 */
[----:B------:R-:W-:Y:S02]  /*09a0*/  @!P2 SEL R11, R18, R13, P4 ;  /* 0x0000000d120ba207 */ /* 0x000fe40002000000 */
[----:B0-----:R-:W-:-:S03]  /*09b0*/  @!P1 LEA R14, R17, R12, 0x18 ;  /* 0x0000000c110e9211 */ /* 0x001fc600078ec0ff */
[----:B------:R-:W-:Y:S01]  /*09c0*/  @!P2 STS.64 [R8+UR4], R10 ;  /* 0x0000000a0800a988 */ /* 0x000fe20008000a04 */
[----:B------:R-:W-:Y:S06]  /*09d0*/  BAR.SYNC.DEFER_BLOCKING 0x0 ;  /* 0x0000000000007b1d */ /* 0x000fec0000010000 */
[----:B------:R-:W0:Y:S04]  /*09e0*/  @!P1 LDS.64 R14, [R14+0x8] ;  /* 0x000008000e0e9984 */ /* 0x000e280000000a00 */
[----:B------:R-:W1:Y:S01]  /*09f0*/  @!P1 LDS.64 R12, [R8+UR4] ;  /* 0x00000004080c9984 */ /* 0x000e620008000a00 */
[----:B0-----:R-:W-:Y:S01]  /*0a00*/  @!P1 IMAD.MOV.U32 R17, RZ, RZ, R15 ;  /* 0x000000ffff119224 */ /* 0x001fe200078e000f */
[----:B-1----:R-:W-:Y:S01]  /*0a10*/  @!P1 DSETP.MAX.AND P2, P3, R12, R14, PT ;  /* 0x0000000e0c00922a */ /* 0x002fe20003b4f000 */
[----:B------:R-:W-:-:S02]  /*0a20*/  @!P1 IMAD.MOV.U32 R16, RZ, RZ, R13 ;  /* 0x000000ffff109224 */ /* 0x000fc400078e000d */
[----:B------:R-:W-:-:S03]  /*0a30*/  @!P1 IMAD.MOV.U32 R13, RZ, RZ, R14 ;  /* 0x000000ffff0d9224 */ /* 0x000fc600078e000e */
[----:B------:R-:W-:Y:S02]  /*0a40*/  @!P1 FSEL R16, R16, R17, P2 ;  /* 0x0000001110109208 */ /* 0x000fe40001000000 */
[----:B------:R-:W-:Y:S02]  /*0a50*/  @!P1 LOP3.LUT R17, R17, 0x80000, RZ, 0xfc, !PT ;  /* 0x0008000011119812 */ /* 0x000fe400078efcff */
[----:B------:R-:W-:Y:S02]  /*0a60*/  @!P1 SEL R10, R12, R13, P2 ;  /* 0x0000000d0c0a9207 */ /* 0x000fe40001000000 */
[----:B------:R-:W-:-:S05]  /*0a70*/  @!P1 SEL R11, R17, R16, P3 ;  /* 0x00000010110b9207 */ /* 0x000fca0001800000 */
[----:B------:R0:W-:Y:S01]  /*0a80*/  @!P1 STS.64 [R8+UR4], R10 ;  /* 0x0000000a08009988 */ /* 0x0001e20008000a04 */
[----:B------:R-:W-:Y:S06]  /*0a90*/  BAR.SYNC.DEFER_BLOCKING 0x0 ;  /* 0x0000000000007b1d */ /* 0x000fec0000010000 */
[----:B------:R-:W-:Y:S05]  /*0aa0*/  @P1 BRA `(.L_x_3) ;  /* 0x0000000000201947 */ /* 0x000fea0003800000 */
[----:B------:R-:W1:Y:S01]  /*0ab0*/  S2UR UR6, SR_CgaCtaId ;  /* 0x00000000000679c3 */ /* 0x000e620000008800 */
[----:B------:R-:W-:Y:S01]  /*0ac0*/  UMOV UR5, 0x400 ;  /* 0x0000040000057882 */ /* 0x000fe20000000000 */
[----:B------:R-:W-:-:S13]  /*0ad0*/  ISETP.NE.AND P1, PT, R0, RZ, PT ;  /* 0x000000ff0000720c */ /* 0x000fda0003f25270 */
[----:B------:R-:W-:Y:S01]  /*0ae0*/  @!P1 IMAD.MOV.U32 R13, RZ, RZ, 0xf4 ;  /* 0x000000f4ff0d9424 */ /* 0x000fe200078e00ff */
[----:B-1----:R-:W-:-:S09]  /*0af0*/  ULEA UR5, UR6, UR5, 0x18 ;  /* 0x0000000506057291 */ /* 0x002fd2000f8ec0ff */
[----:B0-----:R-:W0:Y:S04]  /*0b00*/  LDS.64 R10, [UR5] ;  /* 0x00000005ff0a7984 */ /* 0x001e280008000a00 */
[----:B0-----:R1:W-:Y:S04]  /*0b10*/  STG.E.64 desc[UR8][R6.64], R10 ;  /* 0x0000000a06007986 */ /* 0x0013e8000c101b08 */
[----:B------:R1:W-:Y:S02]  /*0b20*/  @!P1 STG.E desc[UR8][R2.64], R13 ;  /* 0x0000000d02009986 */ /* 0x0003e4000c101908 */
.L_x_3:
[----:B------:R-:W-:Y:S05]  /*0b30*/  BSYNC.RECONVERGENT B0 ;  /* 0x0000000000007941 */ /* 0x000fea0003800200 */
.L_x_2:
[----:B------:R-:W-:Y:S06]  /*0b40*/  BAR.SYNC.DEFER_BLOCKING 0x0 ;  /* 0x0000000000007b1d */ /* 0x000fec0000010000 */
[----:B01----:R-:W2:Y:S02]  /*0b50*/  LDG.E R10, desc[UR8][R2.64] ;  /* 0x00000008020a7981 */ /* 0x003ea4000c1e1900 */
[----:B--2---:R-:W-:-:S13]  /*0b60*/  ISETP.GT.AND P1, PT, R10, 0x400, PT ;  /* 0x000004000a00780c */ /* 0x004fda0003f24270 */
[----:B------:R-:W-:Y:S05]  /*0b70*/  @P1 BRA `(.L_x_4) ;  /* 0xfffffff400cc1947 */ /* 0x000fea000383ffff */
.L_x_1:
[----:B------:R-:W2:Y:S01]  /*0b80*/  LDG.E.64 R4, desc[UR8][R4.64] ;  /* 0x0000000804047981 */ /* 0x000ea2000c1e1b00 */
[----:B------:R-:W0:Y:S01]  /*0b90*/  S2UR UR5, SR_CgaCtaId ;  /* 0x00000000000579c3 */ /* 0x000e220000008800 */
[----:B------:R-:W-:Y:S01]  /*0ba0*/  UMOV UR4, 0x400 ;  /* 0x0000040000047882 */ /* 0x000fe20000000000 */
[----:B------:R-:W-:-:S05]  /*0bb0*/  IMAD.SHL.U32 R8, R0, 0x8, RZ ;  /* 0x0000000800087824 */ /* 0x000fca00078e00ff */
[----:B------:R-:W-:Y:S01]  /*0bc0*/  LOP3.LUT R11, R8, 0x1ff8, RZ, 0xc0, !PT ;  /* 0x00001ff8080b7812 */ /* 0x000fe200078ec0ff */
[----:B------:R-:W1:Y:S01]  /*0bd0*/  LDC.64 R2, c[0x4][0x10] ;  /* 0x01000400ff027b82 */ /* 0x000e620000000a00 */
[----:B0-----:R-:W-:-:S09]  /*0be0*/  ULEA UR4, UR5, UR4, 0x18 ;  /* 0x0000000405047291 */ /* 0x001fd2000f8ec0ff */
[----:B--2---:R0:W-:Y:S01]  /*0bf0*/  STS.64 [R11+UR4], R4 ;  /* 0x000000040b007988 */ /* 0x0041e20008000a04 */
[----:B------:R-:W-:Y:S06]  /*0c00*/  BAR.SYNC.DEFER_BLOCKING 0x0 ;  /* 0x0000000000007b1d */ /* 0x000fec0000010000 */
[----:B-1----:R-:W2:Y:S01]  /*0c10*/  LDG.E R2, desc[UR8][R2.64] ;  /* 0x0000000802027981 */ /* 0x002ea2000c1e1900 */
[----:B------:R-:W-:Y:S01]  /*0c20*/  LOP3.LUT R9, R0, 0x3ff, RZ, 0xc0, !PT ;  /* 0x000003ff00097812 */ /* 0x000fe200078ec0ff */
[----:B------:R-:W-:-:S03]  /*0c30*/  VIADD R13, R11, UR4 ;  /* 0x000000040b0d7c36 */ /* 0x000fc60008000000 */
[----:B------:R-:W-:Y:S01]  /*0c40*/  ISETP.NE.AND P0, PT, R9, RZ, PT ;  /* 0x000000ff0900720c */ /* 0x000fe20003f05270 */
[----:B--2---:R-:W-:-:S05]  /*0c50*/  VIADD R8, R2, 0x1 ;  /* 0x0000000102087836 */ /* 0x004fca0000000000 */
[----:B------:R-:W-:-:S13]  /*0c60*/  ISETP.GE.U32.AND P1, PT, R8, 0x3, PT ;  /* 0x000000030800780c */ /* 0x000fda0003f26070 */
[----:B0-----:R-:W-:Y:S05]  /*0c70*/  @!P1 BRA `(.L_x_5) ;  /* 0x00000000004c9947 */ /* 0x001fea0003800000 */
[----:B------:R-:W-:-:S04]  /*0c80*/  LEA.HI R2, R2, R2, RZ, 0x1 ;  /* 0x0000000202027211 */ /* 0x000fc800078f08ff */
[----:B------:R-:W-:-:S07]  /*0c90*/  SHF.R.S32.HI R8, RZ, 0x1, R2 ;  /* 0x00000001ff087819 */ /* 0x000fce0000011402 */
.L_x_6:
[----:B------:R-:W-:-:S13]  /*0ca0*/  ISETP.GE.U32.AND P1, PT, R9, R8, PT ;  /* 0x000000080900720c */ /* 0x000fda0003f26070 */
[----:B------:R-:W-:Y:S01]  /*0cb0*/  @!P1 IMAD R4, R8, 0x8, R13 ;  /* 0x0000000808049824 */ /* 0x000fe200078e020d */
[----:B------:R-:W0:Y:S05]  /*0cc0*/  @!P1 LDS.64 R2, [R11+UR4] ;  /* 0x000000040b029984 */ /* 0x000e2a0008000a00 */
[----:B------:R-:W1:Y:S01]  /*0cd0*/  @!P1 LDS.64 R4, [R4] ;  /* 0x0000000004049984 */ /* 0x000e620000000a00 */
[----:B0-----:R-:W-:Y:S01]  /*0ce0*/  @!P1 IMAD.MOV.U32 R10, RZ, RZ, R3 ;  /* 0x000000ffff0a9224 */ /* 0x001fe200078e0003 */
[----:B-1----:R-:W-:Y:S01]  /*0cf0*/  @!P1 DSETP.MAX.AND P2, P3, R2, R4, PT ;  /* 0x000000040200922a */ /* 0x002fe20003b4f000 */
[----:B------:R-:W-:Y:S02]  /*0d00*/  @!P1 IMAD.MOV.U32 R15, RZ, RZ, R5 ;  /* 0x000000ffff0f9224 */ /* 0x000fe400078e0005 */
[----:B------:R-:W-:-:S03]  /*0d10*/  @!P1 IMAD.MOV.U32 R3, RZ, RZ, R4 ;  /* 0x000000ffff039224 */ /* 0x000fc600078e0004 */
[----:B------:R-:W-:Y:S02]  /*0d20*/  @!P1 FSEL R10, R10, R15, P2 ;  /* 0x0000000f0a0a9208 */ /* 0x000fe40001000000 */
[----:B------:R-:W-:Y:S02]  /*0d30*/  @!P1 LOP3.LUT R15, R15, 0x80000, RZ, 0xfc, !PT ;  /* 0x000800000f0f9812 */ /* 0x000fe400078efcff */
[----:B------:R-:W-:Y:S02]  /*0d40*/  @!P1 SEL R2, R2, R3, P2 ;  /* 0x0000000302029207 */ /* 0x000fe40001000000 */
[----:B------:R-:W-:-:S05]  /*0d50*/  @!P1 SEL R3, R15, R10, P3 ;  /* 0x0000000a0f039207 */ /* 0x000fca0001800000 */
[----:B------:R0:W-:Y:S01]  /*0d60*/  @!P1 STS.64 [R11+UR4], R2 ;  /* 0x000000020b009988 */ /* 0x0001e20008000a04 */
[----:B------:R-:W-:Y:S01]  /*0d70*/  BAR.SYNC.DEFER_BLOCKING 0x0 ;  /* 0x0000000000007b1d */ /* 0x000fe20000010000 */
[----:B------:R-:W-:Y:S02]  /*0d80*/  ISETP.GT.U32.AND P1, PT, R8, 0x1, PT ;  /* 0x000000010800780c */ /* 0x000fe40003f24070 */
[----:B------:R-:W-:-:S11]  /*0d90*/  SHF.R.U32.HI R8, RZ, 0x1, R8 ;  /* 0x00000001ff087819 */ /* 0x000fd60000011608 */
[----:B0-----:R-:W-:Y:S05]  /*0da0*/  @P1 BRA `(.L_x_6) ;  /* 0xfffffffc00bc1947 */ /* 0x001fea000383ffff */
.L_x_5:
[----:B------:R-:W-:Y:S04]  /*0db0*/  BSSY.RECONVERGENT B0, `(.L_x_7) ;  /* 0x000000d000007945 */ /* 0x000fe80003800200 */
[----:B------:R-:W-:Y:S05]  /*0dc0*/  @P0 BRA `(.L_x_8) ;  /* 0x00000000002c0947 */ /* 0x000fea0003800000 */
[----:B------:R-:W0:Y:S01]  /*0dd0*/  S2UR UR5, SR_CgaCtaId ;  /* 0x00000000000579c3 */ /* 0x000e220000008800 */
[----:B------:R-:W-:Y:S01]  /*0de0*/  UMOV UR4, 0x400 ;  /* 0x0000040000047882 */ /* 0x000fe20000000000 */
[----:B------:R-:W-:Y:S01]  /*0df0*/  ISETP.NE.AND P0, PT, R0, RZ, PT ;  /* 0x000000ff0000720c */ /* 0x000fe20003f05270 */
[----:B0-----:R-:W-:-:S09]  /*0e00*/  ULEA UR4, UR5, UR4, 0x18 ;  /* 0x0000000405047291 */ /* 0x001fd2000f8ec0ff */
[----:B------:R-:W0:Y:S04]  /*0e10*/  LDS.64 R2, [UR4] ;  /* 0x00000004ff027984 */ /* 0x000e280008000a00 */
[----:B0-----:R0:W-:Y:S01]  /*0e20*/  STG.E.64 desc[UR8][R6.64], R2 ;  /* 0x0000000206007986 */ /* 0x0011e2000c101b08 */
[----:B------:R-:W-:Y:S05]  /*0e30*/  @P0 BRA `(.L_x_8) ;  /* 0x0000000000100947 */ /* 0x000fea0003800000 */
[----:B0-----:R-:W0:Y:S02]  /*0e40*/  LDC.64 R2, c[0x4][0x8] ;  /* 0x01000200ff027b82 */ /* 0x001e240000000a00 */
[----:B0-----:R-:W2:Y:S06]  /*0e50*/  LDG.E.64 R2, desc[UR8][R2.64] ;  /* 0x0000000802027981 */ /* 0x001eac000c1e1b00 */
[----:B------:R-:W2:Y:S02]  /*0e60*/  LDC.64 R4, c[0x4][RZ] ;  /* 0x01000000ff047b82 */ /* 0x000ea40000000a00 */
[----:B--2---:R1:W-:Y:S02]  /*0e70*/  STG.E.64 desc[UR8][R4.64], R2 ;  /* 0x0000000204007986 */ /* 0x0043e4000c101b08 */
.L_x_8:
[----:B------:R-:W-:Y:S05]  /*0e80*/  BSYNC.RECONVERGENT B0 ;  /* 0x0000000000007941 */ /* 0x000fea0003800200 */
.L_x_7:
[----:B------:R-:W-:Y:S06]  /*0e90*/  BAR.SYNC.DEFER_BLOCKING 0x0 ;  /* 0x0000000000007b1d */ /* 0x000fec0000010000 */
[----:B------:R-:W-:Y:S05]  /*0ea0*/  EXIT ;  /* 0x000000000000794d */ /* 0x000fea0003800000 */
.L_x_9:
        /* <DEDUP_REMOVED lines=13> */
.L_x_12:


//--------------------- .text._Z9copy_gridPdS_    --------------------------
	.section	.text._Z9copy_gridPdS_,"ax",@progbits
	.align	128
        .global         _Z9copy_gridPdS_
        .type           _Z9copy_gridPdS_,@function
        .size           _Z9copy_gridPdS_,(.L_x_13 - _Z9copy_gridPdS_)
        .other          _Z9copy_gridPdS_,@"STO_CUDA_ENTRY STV_DEFAULT"
_Z9copy_gridPdS_:
.text._Z9copy_gridPdS_:
        /* <DEDUP_REMOVED lines=13> */
[----:B------:R-:W1:Y:S01]  /*00d0*/  LDCU.64 UR4, c[0x0][0x358] ;  /* 0x00006b00ff0477ac */ /* 0x000e620008000a00 */
[----:B------:R-:W-:-:S06]  /*00e0*/  IMAD R7, R5, 0x1f4, R0 ;  /* 0x000001f405077824 */ /* 0x000fcc00078e0200 */
[----:B------:R-:W2:Y:S01]  /*00f0*/  LDC.64 R4, c[0x0][0x388] ;  /* 0x0000e200ff047b82 */ /* 0x000ea20000000a00 */
[----:B0-----:R-:W-:-:S06]  /*0100*/  IMAD.WIDE.U32 R2, R7, 0x8, R2 ;  /* 0x0000000807027825 */ /* 0x001fcc00078e0002 */
[----:B-1----:R-:W3:Y:S01]  /*0110*/  LDG.E.64 R2, desc[UR4][R2.64] ;  /* 0x0000000402027981 */ /* 0x002ee2000c1e1b00 */
[----:B--2---:R-:W-:-:S05]  /*0120*/  IMAD.WIDE.U32 R4, R7, 0x8, R4 ;  /* 0x0000000807047825 */ /* 0x004fca00078e0004 */
[----:B---3--:R-:W-:Y:S01]  /*0130*/  STG.E.64 desc[UR4][R4.64], R2 ;  /* 0x0000000204007986 */ /* 0x008fe2000c101b04 */
[----:B------:R-:W-:Y:S06]  /*0140*/  BAR.SYNC.DEFER_BLOCKING 0x0 ;  /* 0x0000000000007b1d */ /* 0x000fec0000010000 */
[----:B------:R-:W-:Y:S05]  /*0150*/  EXIT ;  /* 0x000000000000794d */ /* 0x000fea0003800000 */
.L_x_10:
        /* <DEDUP_REMOVED lines=10> */
.L_x_13:


//--------------------- .nv.shared.reserved.0     --------------------------
	.section	.nv.shared.reserved.0,"aw",@nobits
	.weak		__nv_reservedSMEM_offset_0_alias
	.size		__nv_reservedSMEM_offset_0_alias, 0, 64
	.other		__nv_reservedSMEM_offset_0_alias,@"STO_CUDA_RESERVED_SHARED STV_DEFAULT"
__nv_reservedSMEM_offset_0_alias:
	.zero		0
	.zero		64


//--------------------- .nv.global                --------------------------
	.section	.nv.global,"aw",@nobits
	.align	8
.nv.global:
	.type		d_epsilon,@object
	.size		d_epsilon,(d_epsilon_reduction_max - d_epsilon)
d_epsilon:
	.zero		8
	.type		d_epsilon_reduction_max,@object
	.size		d_epsilon_reduction_max,(d_stride_shared_counter - d_epsilon_reduction_max)
d_epsilon_reduction_max:
	.zero		2000000
	.type		d_stride_shared_counter,@object
	.size		d_stride_shared_counter,(.L_2 - d_stride_shared_counter)
d_stride_shared_counter:
	.zero		4
.L_2:


//--------------------- .nv.shared._Z17epsilon_reductionPdS_ --------------------------
	.section	.nv.shared._Z17epsilon_reductionPdS_,"aw",@nobits
	.sectionflags	@""
	.align	8
.nv.shared._Z17epsilon_reductionPdS_:
	.zero		9216


//--------------------- .nv.constant0._Z18calculate_solutionPdS_ --------------------------
	.section	.nv.constant0._Z18calculate_solutionPdS_,"a",@progbits
	.sectionflags	@""
	.align	4
.nv.constant0._Z18calculate_solutionPdS_:
	.zero		912


//--------------------- .nv.constant0._Z17epsilon_reductionPdS_ --------------------------
	.section	.nv.constant0._Z17epsilon_reductionPdS_,"a",@progbits
	.sectionflags	@""
	.align	4
.nv.constant0._Z17epsilon_reductionPdS_:
	.zero		912


//--------------------- .nv.constant0._Z9copy_gridPdS_ --------------------------
	.section	.nv.constant0._Z9copy_gridPdS_,"a",@progbits
	.sectionflags	@""
	.align	4
.nv.constant0._Z9copy_gridPdS_:
	.zero		912


//--------------------- SYMBOLS --------------------------

	.type		.nv.reservedSmem.offset0,@object
	.size		.nv.reservedSmem.offset0,0x4
	.type		.nv.reservedSmem.cap,@object
	.size		.nv.reservedSmem.cap,0x4
